//
// Generated by NVIDIA NVVM Compiler
//
// Compiler Build ID: CL-36424714
// Cuda compilation tools, release 13.0, V13.0.88
// Based on NVVM 20.0.0
//

.version 9.0
.target sm_100
.address_size 64

	// .globl	_Z10init_spinsPaxxx
.extern .shared .align 16 .b8 shared[];

.visible .entry _Z10init_spinsPaxxx(
	.param .u64 .ptr .align 1 _Z10init_spinsPaxxx_param_0,
	.param .u64 _Z10init_spinsPaxxx_param_1,
	.param .u64 _Z10init_spinsPaxxx_param_2,
	.param .u64 _Z10init_spinsPaxxx_param_3
)
{
	.reg .pred 	%p<13>;
	.reg .b16 	%rs<2>;
	.reg .b32 	%r<12>;
	.reg .b64 	%rd<11>;

	ld.param.u64 	%rd3, [_Z10init_spinsPaxxx_param_0];
	ld.param.u64 	%rd6, [_Z10init_spinsPaxxx_param_1];
	ld.param.u64 	%rd4, [_Z10init_spinsPaxxx_param_2];
	ld.param.u64 	%rd5, [_Z10init_spinsPaxxx_param_3];
	mov.u32 	%r5, %ctaid.y;
	mov.u32 	%r1, %ntid.y;
	mov.u32 	%r2, %tid.y;
	mad.lo.s32 	%r6, %r5, %r1, %r2;
	cvt.u64.u32 	%rd1, %r6;
	mov.u32 	%r7, %ctaid.x;
	mov.u32 	%r3, %ntid.x;
	mov.u32 	%r4, %tid.x;
	mad.lo.s32 	%r8, %r7, %r3, %r4;
	cvt.u64.u32 	%rd2, %r8;
	setp.le.s64 	%p3, %rd6, %rd1;
	setp.le.s64 	%p4, %rd4, %rd2;
	or.pred  	%p5, %p3, %p4;
	@%p5 bra 	$L__BB0_4;
	setp.eq.s32 	%p7, %r4, 0;
	add.s32 	%r10, %r3, -1;
	setp.eq.s32 	%p8, %r4, %r10;
	or.pred  	%p9, %p7, %p8;
	setp.eq.s32 	%p10, %r2, 0;
	or.pred  	%p11, %p10, %p9;
	mov.pred 	%p12, 0;
	@%p11 bra 	$L__BB0_3;
	add.s32 	%r11, %r1, -1;
	setp.ne.s32 	%p12, %r2, %r11;
$L__BB0_3:
	selp.u16 	%rs1, 1, 0, %p12;
	mad.lo.s64 	%rd7, %rd4, %rd1, %rd2;
	add.s64 	%rd8, %rd7, %rd5;
	cvta.to.global.u64 	%rd9, %rd3;
	add.s64 	%rd10, %rd9, %rd8;
	st.global.u8 	[%rd10], %rs1;
$L__BB0_4:
	ret;

}
	// .globl	_Z19exchange_boundariesPaS_xxx
.visible .entry _Z19exchange_boundariesPaS_xxx(
	.param .u64 .ptr .align 1 _Z19exchange_boundariesPaS_xxx_param_0,
	.param .u64 .ptr .align 1 _Z19exchange_boundariesPaS_xxx_param_1,
	.param .u64 _Z19exchange_boundariesPaS_xxx_param_2,
	.param .u64 _Z19exchange_boundariesPaS_xxx_param_3,
	.param .u64 _Z19exchange_boundariesPaS_xxx_param_4
)
{
	.reg .pred 	%p<12>;
	.reg .b16 	%rs<9>;
	.reg .b32 	%r<21>;
	.reg .b64 	%rd<19>;

	ld.param.u64 	%rd7, [_Z19exchange_boundariesPaS_xxx_param_0];
	ld.param.u64 	%rd8, [_Z19exchange_boundariesPaS_xxx_param_2];
	ld.param.u64 	%rd5, [_Z19exchange_boundariesPaS_xxx_param_3];
	ld.param.u64 	%rd6, [_Z19exchange_boundariesPaS_xxx_param_4];
	cvta.to.global.u64 	%rd1, %rd7;
	mov.u32 	%r11, %ctaid.y;
	mov.u32 	%r1, %ntid.y;
	mov.u32 	%r2, %tid.y;
	mad.lo.s32 	%r12, %r11, %r1, %r2;
	cvt.u64.u32 	%rd2, %r12;
	mov.u32 	%r13, %ctaid.x;
	mov.u32 	%r3, %ntid.x;
	mov.u32 	%r4, %tid.x;
	mad.lo.s32 	%r14, %r13, %r3, %r4;
	cvt.u64.u32 	%rd3, %r14;
	setp.le.s64 	%p1, %rd8, %rd2;
	setp.le.s64 	%p2, %rd5, %rd3;
	or.pred  	%p3, %p1, %p2;
	@%p3 bra 	$L__BB1_17;
	setp.ne.s32 	%p4, %r2, 0;
	mad.lo.s64 	%rd9, %rd5, %rd2, %rd3;
	add.s64 	%rd10, %rd9, %rd6;
	add.s64 	%rd4, %rd1, %rd10;
	mov.u32 	%r15, shared;
	add.s32 	%r5, %r15, %r4;
	@%p4 bra 	$L__BB1_3;
	ld.global.u8 	%rs1, [%rd4];
	st.shared.u8 	[%r5], %rs1;
$L__BB1_3:
	setp.ne.s32 	%p5, %r4, 0;
	add.s32 	%r16, %r3, %r2;
	add.s32 	%r6, %r15, %r16;
	@%p5 bra 	$L__BB1_5;
	ld.global.u8 	%rs2, [%rd4];
	st.shared.u8 	[%r6], %rs2;
$L__BB1_5:
	add.s32 	%r7, %r1, -1;
	setp.ne.s32 	%p6, %r2, %r7;
	shl.b32 	%r18, %r3, 1;
	add.s32 	%r8, %r5, %r18;
	@%p6 bra 	$L__BB1_7;
	ld.global.u8 	%rs3, [%rd4];
	st.shared.u8 	[%r8], %rs3;
$L__BB1_7:
	add.s32 	%r9, %r3, -1;
	setp.ne.s32 	%p7, %r4, %r9;
	mad.lo.s32 	%r19, %r3, 3, %r2;
	add.s32 	%r10, %r15, %r19;
	@%p7 bra 	$L__BB1_9;
	ld.global.u8 	%rs4, [%rd4];
	st.shared.u8 	[%r10], %rs4;
$L__BB1_9:
	setp.ne.s32 	%p8, %r2, 0;
	bar.sync 	0;
	@%p8 bra 	$L__BB1_11;
	ld.shared.u8 	%rs5, [%r5];
	add.s64 	%rd11, %rd2, -1;
	mad.lo.s64 	%rd12, %rd5, %rd11, %rd3;
	add.s64 	%rd13, %rd12, %rd6;
	add.s64 	%rd14, %rd1, %rd13;
	st.global.u8 	[%rd14], %rs5;
$L__BB1_11:
	setp.ne.s32 	%p9, %r4, 0;
	@%p9 bra 	$L__BB1_13;
	ld.shared.u8 	%rs6, [%r6];
	st.global.u8 	[%rd4+-1], %rs6;
$L__BB1_13:
	setp.ne.s32 	%p10, %r2, %r7;
	@%p10 bra 	$L__BB1_15;
	ld.shared.u8 	%rs7, [%r8];
	mad.lo.s64 	%rd15, %rd5, %rd2, %rd5;
	add.s64 	%rd16, %rd15, %rd3;
	add.s64 	%rd17, %rd16, %rd6;
	add.s64 	%rd18, %rd1, %rd17;
	st.global.u8 	[%rd18], %rs7;
$L__BB1_15:
	setp.ne.s32 	%p11, %r4, %r9;
	@%p11 bra 	$L__BB1_17;
	ld.shared.u8 	%rs8, [%r10];
	st.global.u8 	[%rd4+1], %rs8;
$L__BB1_17:
	ret;

}


// ===== COMPILED SASS (sm_100) =====

	.target	sm_100

	.elftype	@"ET_EXEC"


//--------------------- .note.nv.tkinfo           --------------------------
	.section	.note.nv.tkinfo,"",@"SHT_NOTE"
	.sectionflags	@"SHF_NOTE_NV_TKINFO"
	.tkinfo
        /*0018*/ 	.word	0x00000002
        /*0030*/ 	.string	""
        /*0030*/ 	.string	"ptxas"
        /*0030*/ 	.string	"Cuda compilation tools, release 13.0, V13.0.88"
        /*0030*/ 	.string	"Build cuda_13.0.r13.0/compiler.36424714_0"
        /*0030*/ 	.string	"-arch sm_100 -m 64 "



//--------------------- .note.nv.cuinfo           --------------------------
	.section	.note.nv.cuinfo,"",@"SHT_NOTE"
	.sectionflags	@"SHF_NOTE_NV_CUINFO"
        /*0018*/ 	.short	0x0002
        /*001a*/ 	.short	0x0064
        /*001c*/ 	.short	0x0082
	.zero		2


//--------------------- .nv.info                  --------------------------
	.section	.nv.info,"",@"SHT_CUDA_INFO"
	.align	4


	//----- nvinfo : EIATTR_REGCOUNT
	.align		4
        /*0000*/ 	.byte	0x04, 0x2f
        /*0002*/ 	.short	(.L_1 - .L_0)
	.align		4
.L_0:
        /*0004*/ 	.word	index@(_Z10init_spinsPaxxx)
        /*0008*/ 	.word	0x0000000e


	//----- nvinfo : EIATTR_FRAME_SIZE
	.align		4
.L_1:
        /*000c*/ 	.byte	0x04, 0x11
        /*000e*/ 	.short	(.L_3 - .L_2)
	.align		4
.L_2:
        /*0010*/ 	.word	index@(_Z10init_spinsPaxxx)
        /*0014*/ 	.word	0x00000000


	//----- nvinfo : EIATTR_REGCOUNT
	.align		4
.L_3:
        /*0018*/ 	.byte	0x04, 0x2f
        /*001a*/ 	.short	(.L_5 - .L_4)
	.align		4
.L_4:
        /*001c*/ 	.word	index@(_Z19exchange_boundariesPaS_xxx)
        /*0020*/ 	.word	0x00000018


	//----- nvinfo : EIATTR_FRAME_SIZE
	.align		4
.L_5:
        /*0024*/ 	.byte	0x04, 0x11
        /*0026*/ 	.short	(.L_7 - .L_6)
	.align		4
.L_6:
        /*0028*/ 	.word	index@(_Z19exchange_boundariesPaS_xxx)
        /*002c*/ 	.word	0x00000000


	//----- nvinfo : EIATTR_MIN_STACK_SIZE
	.align		4
.L_7:
        /*0030*/ 	.byte	0x04, 0x12
        /*0032*/ 	.short	(.L_9 - .L_8)
	.align		4
.L_8:
        /*0034*/ 	.word	index@(_Z19exchange_boundariesPaS_xxx)
        /*0038*/ 	.word	0x00000000


	//----- nvinfo : EIATTR_MIN_STACK_SIZE
	.align		4
.L_9:
        /*003c*/ 	.byte	0x04, 0x12
        /*003e*/ 	.short	(.L_11 - .L_10)
	.align		4
.L_10:
        /*0040*/ 	.word	index@(_Z10init_spinsPaxxx)
        /*0044*/ 	.word	0x00000000
.L_11:


//--------------------- .nv.compat                --------------------------
	.section	.nv.compat,"",@"SHT_CUDA_COMPAT_INFO"
	.align	4
        /*0000*/ 	.byte	0x02, 0x09, 0x00, 0x00, 0x02, 0x02, 0x01, 0x00, 0x02, 0x05, 0x05, 0x00, 0x03, 0x07, 0x01, 0x01
        /*0010*/ 	.byte	0x02, 0x03, 0x00, 0x00, 0x02, 0x06, 0x01, 0x00, 0x04, 0x0b, 0x08, 0x00, 0x09, 0x00, 0x00, 0x00
        /*0020*/ 	.byte	0x00, 0x00, 0x00, 0x00


//--------------------- .nv.info._Z19exchange_boundariesPaS_xxx --------------------------
	.section	.nv.info._Z19exchange_boundariesPaS_xxx,"",@"SHT_CUDA_INFO"
	.sectionflags	@""
	.align	4


	//----- nvinfo : EIATTR_CUDA_API_VERSION
	.align		4
        /*0000*/ 	.byte	0x04, 0x37
        /*0002*/ 	.short	(.L_13 - .L_12)
.L_12:
        /*0004*/ 	.word	0x00000082


	//----- nvinfo : EIATTR_KPARAM_INFO
	.align		4
.L_13:
        /*0008*/ 	.byte	0x04, 0x17
        /*000a*/ 	.short	(.L_15 - .L_14)
.L_14:
        /*000c*/ 	.word	0x00000000
        /*0010*/ 	.short	0x0004
        /*0012*/ 	.short	0x0020
        /*0014*/ 	.byte	0x00, 0xf0, 0x21, 0x00


	//----- nvinfo : EIATTR_KPARAM_INFO
	.align		4
.L_15:
        /*0018*/ 	.byte	0x04, 0x17
        /*001a*/ 	.short	(.L_17 - .L_16)
.L_16:
        /*001c*/ 	.word	0x00000000
        /*0020*/ 	.short	0x0003
        /*0022*/ 	.short	0x0018
        /*0024*/ 	.byte	0x00, 0xf0, 0x21, 0x00


	//----- nvinfo : EIATTR_KPARAM_INFO
	.align		4
.L_17:
        /*0028*/ 	.byte	0x04, 0x17
        /*002a*/ 	.short	(.L_19 - .L_18)
.L_18:
        /*002c*/ 	.word	0x00000000
        /*0030*/ 	.short	0x0002
        /*0032*/ 	.short	0x0010
        /*0034*/ 	.byte	0x00, 0xf0, 0x21, 0x00


	//----- nvinfo : EIATTR_KPARAM_INFO
	.align		4
.L_19:
        /*0038*/ 	.byte	0x04, 0x17
        /*003a*/ 	.short	(.L_21 - .L_20)
.L_20:
        /*003c*/ 	.word	0x00000000
        /*0040*/ 	.short	0x0001
        /*0042*/ 	.short	0x0008
        /*0044*/ 	.byte	0x00, 0xf5, 0x21, 0x00


	//----- nvinfo : EIATTR_KPARAM_INFO
	.align		4
.L_21:
        /*0048*/ 	.byte	0x04, 0x17
        /*004a*/ 	.short	(.L_23 - .L_22)
.L_22:
        /*004c*/ 	.word	0x00000000
        /*0050*/ 	.short	0x0000
        /*0052*/ 	.short	0x0000
        /*0054*/ 	.byte	0x00, 0xf5, 0x21, 0x00


	//----- nvinfo : EIATTR_SPARSE_MMA_MASK
	.align		4
.L_23:
        /*0058*/ 	.byte	0x03, 0x50
        /*005a*/ 	.short	0x0000


	//----- nvinfo : EIATTR_MAXREG_COUNT
	.align		4
        /*005c*/ 	.byte	0x03, 0x1b
        /*005e*/ 	.short	0x00ff


	//----- nvinfo : EIATTR_NUM_BARRIERS
	.align		4
        /*0060*/ 	.byte	0x02, 0x4c
        /*0062*/ 	.byte	0x01
	.zero		1


	//----- nvinfo : EIATTR_MERCURY_ISA_VERSION
	.align		4
        /*0064*/ 	.byte	0x03, 0x5f
        /*0066*/ 	.short	0x0101


	//----- nvinfo : EIATTR_VRC_CTA_INIT_COUNT
	.align		4
        /*0068*/ 	.byte	0x02, 0x4a
	.zero		1
	.zero		1


	//----- nvinfo : EIATTR_EXIT_INSTR_OFFSETS
	.align		4
        /*006c*/ 	.byte	0x04, 0x1c
        /*006e*/ 	.short	(.L_25 - .L_24)


	//   ....[0]....
.L_24:
        /*0070*/ 	.word	0x000000e0


	//   ....[1]....
        /*0074*/ 	.word	0x000004b0


	//   ....[2]....
        /*0078*/ 	.word	0x000004e0


	//----- nvinfo : EIATTR_CRS_STACK_SIZE
	.align		4
.L_25:
        /*007c*/ 	.byte	0x04, 0x1e
        /*007e*/ 	.short	(.L_27 - .L_26)
.L_26:
        /*0080*/ 	.word	0x00000000


	//----- nvinfo : EIATTR_CBANK_PARAM_SIZE
	.align		4
.L_27:
        /*0084*/ 	.byte	0x03, 0x19
        /*0086*/ 	.short	0x0028


	//----- nvinfo : EIATTR_PARAM_CBANK
	.align		4
        /*0088*/ 	.byte	0x04, 0x0a
        /*008a*/ 	.short	(.L_29 - .L_28)
	.align		4
.L_28:
        /*008c*/ 	.word	index@(.nv.constant0._Z19exchange_boundariesPaS_xxx)
        /*0090*/ 	.short	0x0380
        /*0092*/ 	.short	0x0028


	//----- nvinfo : EIATTR_SW_WAR
	.align		4
.L_29:
        /*0094*/ 	.byte	0x04, 0x36
        /*0096*/ 	.short	(.L_31 - .L_30)
.L_30:
        /*0098*/ 	.word	0x00000008
.L_31:


//--------------------- .nv.info._Z10init_spinsPaxxx --------------------------
	.section	.nv.info._Z10init_spinsPaxxx,"",@"SHT_CUDA_INFO"
	.sectionflags	@""
	.align	4


	//----- nvinfo : EIATTR_CUDA_API_VERSION
	.align		4
        /*0000*/ 	.byte	0x04, 0x37
        /*0002*/ 	.short	(.L_33 - .L_32)
.L_32:
        /*0004*/ 	.word	0x00000082


	//----- nvinfo : EIATTR_KPARAM_INFO
	.align		4
.L_33:
        /*0008*/ 	.byte	0x04, 0x17
        /*000a*/ 	.short	(.L_35 - .L_34)
.L_34:
        /*000c*/ 	.word	0x00000000
        /*0010*/ 	.short	0x0003
        /*0012*/ 	.short	0x0018
        /*0014*/ 	.byte	0x00, 0xf0, 0x21, 0x00


	//----- nvinfo : EIATTR_KPARAM_INFO
	.align		4
.L_35:
        /*0018*/ 	.byte	0x04, 0x17
        /*001a*/ 	.short	(.L_37 - .L_36)
.L_36:
        /*001c*/ 	.word	0x00000000
        /*0020*/ 	.short	0x0002
        /*0022*/ 	.short	0x0010
        /*0024*/ 	.byte	0x00, 0xf0, 0x21, 0x00


	//----- nvinfo : EIATTR_KPARAM_INFO
	.align		4
.L_37:
        /*0028*/ 	.byte	0x04, 0x17
        /*002a*/ 	.short	(.L_39 - .L_38)
.L_38:
        /*002c*/ 	.word	0x00000000
        /*0030*/ 	.short	0x0001
        /*0032*/ 	.short	0x0008
        /*0034*/ 	.byte	0x00, 0xf0, 0x21, 0x00


	//----- nvinfo : EIATTR_KPARAM_INFO
	.align		4
.L_39:
        /*0038*/ 	.byte	0x04, 0x17
        /*003a*/ 	.short	(.L_41 - .L_40)
.L_40:
        /*003c*/ 	.word	0x00000000
        /*0040*/ 	.short	0x0000
        /*0042*/ 	.short	0x0000
        /*0044*/ 	.byte	0x00, 0xf5, 0x21, 0x00


	//----- nvinfo : EIATTR_SPARSE_MMA_MASK
	.align		4
.L_41:
        /*0048*/ 	.byte	0x03, 0x50
        /*004a*/ 	.short	0x0000


	//----- nvinfo : EIATTR_MAXREG_COUNT
	.align		4
        /*004c*/ 	.byte	0x03, 0x1b
        /*004e*/ 	.short	0x00ff


	//----- nvinfo : EIATTR_MERCURY_ISA_VERSION
	.align		4
        /*0050*/ 	.byte	0x03, 0x5f
        /*0052*/ 	.short	0x0101


	//----- nvinfo : EIATTR_VRC_CTA_INIT_COUNT
	.align		4
        /*0054*/ 	.byte	0x02, 0x4a
	.zero		1
	.zero		1


	//----- nvinfo : EIATTR_EXIT_INSTR_OFFSETS
	.align		4
        /*0058*/ 	.byte	0x04, 0x1c
        /*005a*/ 	.short	(.L_43 - .L_42)


	//   ....[0]....
.L_42:
        /*005c*/ 	.word	0x000000f0


	//   ....[1]....
        /*0060*/ 	.word	0x00000210


	//----- nvinfo : EIATTR_CBANK_PARAM_SIZE
	.align		4
.L_43:
        /*0064*/ 	.byte	0x03, 0x19
        /*0066*/ 	.short	0x0020


	//----- nvinfo : EIATTR_PARAM_CBANK
	.align		4
        /*0068*/ 	.byte	0x04, 0x0a
        /*006a*/ 	.short	(.L_45 - .L_44)
	.align		4
.L_44:
        /*006c*/ 	.word	index@(.nv.constant0._Z10init_spinsPaxxx)
        /*0070*/ 	.short	0x0380
        /*0072*/ 	.short	0x0020


	//----- nvinfo : EIATTR_SW_WAR
	.align		4
.L_45:
        /*0074*/ 	.byte	0x04, 0x36
        /*0076*/ 	.short	(.L_47 - .L_46)
.L_46:
        /*0078*/ 	.word	0x00000008
.L_47:


//--------------------- .nv.callgraph             --------------------------
	.section	.nv.callgraph,"",@"SHT_CUDA_CALLGRAPH"
	.align	4
	.sectionentsize	8
	.align		4
        /*0000*/ 	.word	0x00000000
	.align		4
        /*0004*/ 	.word	0xffffffff
	.align		4
        /*0008*/ 	.word	0x00000000
	.align		4
        /*000c*/ 	.word	0xfffffffe
	.align		4
        /*0010*/ 	.word	0x00000000
	.align		4
        /*0014*/ 	.word	0xfffffffd
	.align		4
        /*0018*/ 	.word	0x00000000
	.align		4
        /*001c*/ 	.word	0xfffffffc


//--------------------- .text._Z19exchange_boundariesPaS_xxx --------------------------
	.section	.text._Z19exchange_boundariesPaS_xxx,"ax",@progbits
	.align	128
        .global         _Z19exchange_boundariesPaS_xxx
        .type           _Z19exchange_boundariesPaS_xxx,@function
        .size           _Z19exchange_boundariesPaS_xxx,(.L_x_6 - _Z19exchange_boundariesPaS_xxx)
        .other          _Z19exchange_boundariesPaS_xxx,@"STO_CUDA_ENTRY STV_DEFAULT"
_Z19exchange_boundariesPaS_xxx:
.text._Z19exchange_boundariesPaS_xxx:
[----:B------:R-:W-:Y:S01]  /*0000*/  LDC R1, c[0x0][0x37c] ;  /* 0x0000df00ff017b82 */ /* 0x000fe20000000800 */
[----:B------:R-:W0:Y:S07]  /*0010*/  S2R R15, SR_TID.X ;  /* 0x00000000000f7919 */ /* 0x000e2e0000002100 */
[----:B------:R-:W1:Y:S01]  /*0020*/  LDC R0, c[0x0][0x364] ;  /* 0x0000d900ff007b82 */ /* 0x000e620000000800 */
[----:B------:R-:W2:Y:S01]  /*0030*/  LDCU.128 UR8, c[0x0][0x390] ;  /* 0x00007200ff0877ac */ /* 0x000ea20008000c00 */
[----:B------:R-:W1:Y:S06]  /*0040*/  S2R R11, SR_TID.Y ;  /* 0x00000000000b7919 */ /* 0x000e6c0000002200 */
[----:B------:R-:W0:Y:S08]  /*0050*/  S2UR UR5, SR_CTAID.X ;  /* 0x00000000000579c3 */ /* 0x000e300000002500 */
[----:B------:R-:W0:Y:S08]  /*0060*/  LDC R12, c[0x0][0x360] ;  /* 0x0000d800ff0c7b82 */ /* 0x000e300000000800 */
[----:B------:R-:W1:Y:S01]  /*0070*/  S2UR UR4, SR_CTAID.Y ;  /* 0x00000000000479c3 */ /* 0x000e620000002600 */
[----:B0-----:R-:W-:-:S05]  /*0080*/  IMAD R2, R12, UR5, R15 ;  /* 0x000000050c027c24 */ /* 0x001fca000f8e020f */
[----:B--2---:R-:W-:Y:S01]  /*0090*/  ISETP.GE.U32.AND P0, PT, R2, UR10, PT ;  /* 0x0000000a02007c0c */ /* 0x004fe2000bf06070 */
[----:B-1----:R-:W-:-:S03]  /*00a0*/  IMAD R7, R0, UR4, R11 ;  /* 0x0000000400077c24 */ /* 0x002fc6000f8e020b */
[----:B------:R-:W-:Y:S02]  /*00b0*/  ISETP.GE.AND.EX P0, PT, RZ, UR11, PT, P0 ;  /* 0x0000000bff007c0c */ /* 0x000fe4000bf06300 */
[----:B------:R-:W-:-:S04]  /*00c0*/  ISETP.GE.U32.AND P1, PT, R7, UR8, PT ;  /* 0x0000000807007c0c */ /* 0x000fc8000bf26070 */
[----:B------:R-:W-:-:S13]  /*00d0*/  ISETP.GE.OR.EX P0, PT, RZ, UR9, P0, P1 ;  /* 0x00000009ff007c0c */ /* 0x000fda0008706710 */
[----:B------:R-:W-:Y:S05]  /*00e0*/  @P0 EXIT ;  /* 0x000000000000094d */ /* 0x000fea0003800000 */
[----:B------:R-:W0:Y:S01]  /*00f0*/  LDCU.64 UR8, c[0x0][0x3a0] ;  /* 0x00007400ff0877ac */ /* 0x000e220008000a00 */
[----:B------:R-:W-:Y:S01]  /*0100*/  IMAD.MOV.U32 R3, RZ, RZ, RZ ;  /* 0x000000ffff037224 */ /* 0x000fe200078e00ff */
[----:B------:R-:W-:Y:S01]  /*0110*/  ISETP.NE.AND P3, PT, R11, RZ, PT ;  /* 0x000000ff0b00720c */ /* 0x000fe20003f65270 */
[----:B------:R-:W-:Y:S01]  /*0120*/  VIADD R0, R0, 0xffffffff ;  /* 0xffffffff00007836 */ /* 0x000fe20000000000 */
[----:B------:R-:W1:Y:S01]  /*0130*/  LDCU.64 UR12, c[0x0][0x380] ;  /* 0x00007000ff0c77ac */ /* 0x000e620008000a00 */
[----:B------:R-:W-:Y:S01]  /*0140*/  IMAD.WIDE.U32 R4, R7, UR10, R2 ;  /* 0x0000000a07047c25 */ /* 0x000fe2000f8e0002 */
[----:B------:R-:W-:Y:S01]  /*0150*/  ISETP.NE.AND P2, PT, R15, RZ, PT ;  /* 0x000000ff0f00720c */ /* 0x000fe20003f45270 */
[----:B------:R-:W2:Y:S01]  /*0160*/  LDCU.64 UR6, c[0x0][0x358] ;  /* 0x00006b00ff0677ac */ /* 0x000ea20008000a00 */
[----:B------:R-:W-:Y:S01]  /*0170*/  ISETP.NE.AND P0, PT, R11, R0, PT ;  /* 0x000000000b00720c */ /* 0x000fe20003f05270 */
[----:B------:R-:W-:Y:S02]  /*0180*/  VIADD R6, R12, 0xffffffff ;  /* 0xffffffff0c067836 */ /* 0x000fe40000000000 */
[----:B------:R-:W-:-:S03]  /*0190*/  IMAD R0, R7, UR11, RZ ;  /* 0x0000000b07007c24 */ /* 0x000fc6000f8e02ff */
[----:B------:R-:W-:Y:S02]  /*01a0*/  ISETP.NE.AND P1, PT, R15, R6, PT ;  /* 0x000000060f00720c */ /* 0x000fe40003f25270 */
[----:B0-----:R-:W-:-:S04]  /*01b0*/  IADD3 R4, P4, PT, R4, UR8, RZ ;  /* 0x0000000804047c10 */ /* 0x001fc8000ff9e0ff */
[----:B------:R-:W-:Y:S02]  /*01c0*/  IADD3.X R5, PT, PT, R5, UR9, R0, P4, !PT ;  /* 0x0000000905057c10 */ /* 0x000fe4000a7fe400 */
[----:B-1----:R-:W-:-:S04]  /*01d0*/  IADD3 R4, P4, PT, R4, UR12, RZ ;  /* 0x0000000c04047c10 */ /* 0x002fc8000ff9e0ff */
[----:B------:R-:W-:-:S05]  /*01e0*/  IADD3.X R5, PT, PT, R5, UR13, RZ, P4, !PT ;  /* 0x0000000d05057c10 */ /* 0x000fca000a7fe4ff */
[----:B--2---:R-:W2:Y:S04]  /*01f0*/  @!P3 LDG.E.U8 R9, desc[UR6][R4.64] ;  /* 0x000000060409b981 */ /* 0x004ea8000c1e1100 */
[----:B------:R-:W3:Y:S04]  /*0200*/  @!P2 LDG.E.U8 R17, desc[UR6][R4.64] ;  /* 0x000000060411a981 */ /* 0x000ee8000c1e1100 */
[----:B------:R-:W4:Y:S04]  /*0210*/  @!P0 LDG.E.U8 R19, desc[UR6][R4.64] ;  /* 0x0000000604138981 */ /* 0x000f28000c1e1100 */
[----:B------:R-:W5:Y:S01]  /*0220*/  @!P1 LDG.E.U8 R21, desc[UR6][R4.64] ;  /* 0x0000000604159981 */ /* 0x000f62000c1e1100 */
[----:B------:R-:W0:Y:S01]  /*0230*/  S2UR UR5, SR_CgaCtaId ;  /* 0x00000000000579c3 */ /* 0x000e220000008800 */
[----:B------:R-:W-:Y:S01]  /*0240*/  UMOV UR4, 0x400 ;  /* 0x0000040000047882 */ /* 0x000fe20000000000 */
[----:B------:R-:W-:Y:S01]  /*0250*/  IMAD R6, R12, 0x3, R11 ;  /* 0x000000030c067824 */ /* 0x000fe200078e020b */
[----:B------:R-:W-:Y:S01]  /*0260*/  BSSY.RECONVERGENT B0, `(.L_x_0) ;  /* 0x0000017000007945 */ /* 0x000fe20003800200 */
[----:B0-----:R-:W-:-:S06]  /*0270*/  ULEA UR4, UR5, UR4, 0x18 ;  /* 0x0000000405047291 */ /* 0x001fcc000f8ec0ff */
[----:B------:R-:W-:Y:S01]  /*0280*/  VIADD R8, R15, UR4 ;  /* 0x000000040f087c36 */ /* 0x000fe20008000000 */
[----:B------:R-:W-:-:S03]  /*0290*/  IADD3 R10, PT, PT, R12, UR4, R11 ;  /* 0x000000040c0a7c10 */ /* 0x000fc6000fffe00b */
[----:B------:R-:W-:Y:S01]  /*02a0*/  IMAD R8, R12, 0x2, R8 ;  /* 0x000000020c087824 */ /* 0x000fe200078e0208 */
[----:B--2---:R0:W-:Y:S04]  /*02b0*/  @!P3 STS.U8 [R15+UR4], R9 ;  /* 0x000000090f00b988 */ /* 0x0041e80008000004 */
[----:B---3--:R0:W-:Y:S04]  /*02c0*/  @!P2 STS.U8 [R10], R17 ;  /* 0x000000110a00a388 */ /* 0x0081e80000000000 */
[----:B----4-:R0:W-:Y:S04]  /*02d0*/  @!P0 STS.U8 [R8], R19 ;  /* 0x0000001308008388 */ /* 0x0101e80000000000 */
[----:B-----5:R0:W-:Y:S01]  /*02e0*/  @!P1 STS.U8 [R6+UR4], R21 ;  /* 0x0000001506009988 */ /* 0x0201e20008000004 */
[----:B------:R-:W-:Y:S06]  /*02f0*/  BAR.SYNC.DEFER_BLOCKING 0x0 ;  /* 0x0000000000007b1d */ /* 0x000fec0000010000 */
[----:B------:R0:W1:Y:S01]  /*0300*/  @!P2 LDS.U8 R13, [R10] ;  /* 0x000000000a0da984 */ /* 0x0000620000000000 */
[----:B------:R-:W-:Y:S05]  /*0310*/  @P3 BRA `(.L_x_1) ;  /* 0x00000000002c3947 */ /* 0x000fea0003800000 */
[----:B0-----:R-:W0:Y:S01]  /*0320*/  LDS.U8 R9, [R15+UR4] ;  /* 0x000000040f097984 */ /* 0x001e220008000000 */
[----:B------:R-:W-:-:S05]  /*0330*/  IADD3 R17, P3, PT, R7, -0x1, RZ ;  /* 0xffffffff07117810 */ /* 0x000fca0007f7e0ff */
[----:B------:R-:W-:Y:S02]  /*0340*/  IMAD.X R12, RZ, RZ, -0x1, P3 ;  /* 0xffffffffff0c7424 */ /* 0x000fe400018e06ff */
[----:B------:R-:W-:-:S04]  /*0350*/  IMAD.WIDE.U32 R10, R17, UR10, R2 ;  /* 0x0000000a110a7c25 */ /* 0x000fc8000f8e0002 */
[----:B------:R-:W-:Y:S01]  /*0360*/  IMAD R12, R12, UR10, RZ ;  /* 0x0000000a0c0c7c24 */ /* 0x000fe2000f8e02ff */
[----:B------:R-:W-:-:S03]  /*0370*/  IADD3 R10, P3, PT, R10, UR8, RZ ;  /* 0x000000080a0a7c10 */ /* 0x000fc6000ff7e0ff */
[----:B------:R-:W-:Y:S01]  /*0380*/  IMAD R17, R17, UR11, R12 ;  /* 0x0000000b11117c24 */ /* 0x000fe2000f8e020c */
[----:B------:R-:W-:-:S04]  /*0390*/  IADD3 R10, P4, PT, R10, UR12, RZ ;  /* 0x0000000c0a0a7c10 */ /* 0x000fc8000ff9e0ff */
[----:B------:R-:W-:-:S04]  /*03a0*/  IADD3.X R11, PT, PT, R11, UR9, R17, P3, !PT ;  /* 0x000000090b0b7c10 */ /* 0x000fc80009ffe411 */
[----:B------:R-:W-:-:S05]  /*03b0*/  IADD3.X R11, PT, PT, R11, UR13, RZ, P4, !PT ;  /* 0x0000000d0b0b7c10 */ /* 0x000fca000a7fe4ff */
[----:B0-----:R2:W-:Y:S02]  /*03c0*/  STG.E.U8 desc[UR6][R10.64], R9 ;  /* 0x000000090a007986 */ /* 0x0015e4000c101106 */
.L_x_1:
[----:B------:R-:W-:Y:S05]  /*03d0*/  BSYNC.RECONVERGENT B0 ;  /* 0x0000000000007941 */ /* 0x000fea0003800200 */
.L_x_0:
[----:B-1----:R1:W-:Y:S01]  /*03e0*/  @!P2 STG.E.U8 desc[UR6][R4.64+-0x1], R13 ;  /* 0xffffff0d0400a986 */ /* 0x0023e2000c101106 */
[----:B------:R-:W-:Y:S04]  /*03f0*/  BSSY.RECONVERGENT B0, `(.L_x_2) ;  /* 0x000000b000007945 */ /* 0x000fe80003800200 */
[----:B------:R-:W-:Y:S05]  /*0400*/  @P0 BRA `(.L_x_3) ;  /* 0x0000000000240947 */ /* 0x000fea0003800000 */
[----:B0-2---:R-:W0:Y:S01]  /*0410*/  LDC.64 R10, c[0x0][0x398] ;  /* 0x0000e600ff0a7b82 */ /* 0x005e220000000a00 */
[----:B------:R-:W2:Y:S01]  /*0420*/  LDS.U8 R9, [R8] ;  /* 0x0000000008097984 */ /* 0x000ea20000000000 */
[----:B0-----:R-:W-:-:S04]  /*0430*/  IMAD.WIDE.U32 R10, R7, UR10, R10 ;  /* 0x0000000a070a7c25 */ /* 0x001fc8000f8e000a */
[----:B------:R-:W-:Y:S01]  /*0440*/  IMAD.IADD R0, R0, 0x1, R11 ;  /* 0x0000000100007824 */ /* 0x000fe200078e020b */
[----:B------:R-:W-:-:S04]  /*0450*/  IADD3 R2, P0, P2, R10, UR8, R2 ;  /* 0x000000080a027c10 */ /* 0x000fc8000fa1e002 */
[----:B------:R-:W-:Y:S02]  /*0460*/  IADD3.X R0, PT, PT, R0, UR9, RZ, P0, P2 ;  /* 0x0000000900007c10 */ /* 0x000fe400087e44ff */
[----:B------:R-:W-:-:S04]  /*0470*/  IADD3 R2, P0, PT, R2, UR12, RZ ;  /* 0x0000000c02027c10 */ /* 0x000fc8000ff1e0ff */
[----:B------:R-:W-:-:S05]  /*0480*/  IADD3.X R3, PT, PT, R0, UR13, RZ, P0, !PT ;  /* 0x0000000d00037c10 */ /* 0x000fca00087fe4ff */
[----:B--2---:R3:W-:Y:S04]  /*0490*/  STG.E.U8 desc[UR6][R2.64], R9 ;  /* 0x0000000902007986 */ /* 0x0047e8000c101106 */
.L_x_3:
[----:B------:R-:W-:Y:S05]  /*04a0*/  BSYNC.RECONVERGENT B0 ;  /* 0x0000000000007941 */ /* 0x000fea0003800200 */
.L_x_2:
[----:B------:R-:W-:Y:S05]  /*04b0*/  @P1 EXIT ;  /* 0x000000000000194d */ /* 0x000fea0003800000 */
[----:B---3--:R-:W3:Y:S04]  /*04c0*/  LDS.U8 R3, [R6+UR4] ;  /* 0x0000000406037984 */ /* 0x008ee80008000000 */
[----:B---3--:R-:W-:Y:S01]  /*04d0*/  STG.E.U8 desc[UR6][R4.64+0x1], R3 ;  /* 0x0000010304007986 */ /* 0x008fe2000c101106 */
[----:B------:R-:W-:Y:S05]  /*04e0*/  EXIT ;  /* 0x000000000000794d */ /* 0x000fea0003800000 */
.L_x_4:
[----:B------:R-:W-:-:S00]  /*04f0*/  BRA `(.L_x_4) ;  /* 0xfffffffc00fc7947 */ /* 0x000fc0000383ffff */
[----:B------:R-:W-:-:S00]  /*0500*/  NOP ;  /* 0x0000000000007918 */ /* 0x000fc00000000000 */
[----:B------:R-:W-:-:S00]  /*0510*/  NOP ;  /* 0x0000000000007918 */ /* 0x000fc00000000000 */
[----:B------:R-:W-:-:S00]  /*0520*/  NOP ;  /* 0x0000000000007918 */ /* 0x000fc00000000000 */
[----:B------:R-:W-:-:S00]  /*0530*/  NOP ;  /* 0x0000000000007918 */ /* 0x000fc00000000000 */
[----:B------:R-:W-:-:S00]  /*0540*/  NOP ;  /* 0x0000000000007918 */ /* 0x000fc00000000000 */
[----:B------:R-:W-:-:S00]  /*0550*/  NOP ;  /* 0x0000000000007918 */ /* 0x000fc00000000000 */
[----:B------:R-:W-:-:S00]  /*0560*/  NOP ;  /* 0x0000000000007918 */ /* 0x000fc00000000000 */
[----:B------:R-:W-:-:S00]  /*0570*/  NOP ;  /* 0x0000000000007918 */ /* 0x000fc00000000000 */
.L_x_6:


//--------------------- .text._Z10init_spinsPaxxx --------------------------
	.section	.text._Z10init_spinsPaxxx,"ax",@progbits
	.align	128
        .global         _Z10init_spinsPaxxx
        .type           _Z10init_spinsPaxxx,@function
        .size           _Z10init_spinsPaxxx,(.L_x_7 - _Z10init_spinsPaxxx)
        .other          _Z10init_spinsPaxxx,@"STO_CUDA_ENTRY STV_DEFAULT"
_Z10init_spinsPaxxx:
.text._Z10init_spinsPaxxx:
[----:B------:R-:W-:Y:S01]  /*0000*/  LDC R1, c[0x0][0x37c] ;  /* 0x0000df00ff017b82 */ /* 0x000fe20000000800 */
[----:B------:R-:W0:Y:S07]  /*0010*/  S2R R3, SR_TID.X ;  /* 0x0000000000037919 */ /* 0x000e2e0000002100 */
[----:B------:R-:W1:Y:S01]  /*0020*/  LDC R4, c[0x0][0x364] ;  /* 0x0000d900ff047b82 */ /* 0x000e620000000800 */
[----:B------:R-:W2:Y:S01]  /*0030*/  LDCU.64 UR6, c[0x0][0x390] ;  /* 0x00007200ff0677ac */ /* 0x000ea20008000a00 */
[----:B------:R-:W1:Y:S01]  /*0040*/  S2R R7, SR_TID.Y ;  /* 0x0000000000077919 */ /* 0x000e620000002200 */
[----:B------:R-:W3:Y:S05]  /*0050*/  LDCU.64 UR8, c[0x0][0x388] ;  /* 0x00007100ff0877ac */ /* 0x000eea0008000a00 */
[----:B------:R-:W0:Y:S08]  /*0060*/  S2UR UR5, SR_CTAID.X ;  /* 0x00000000000579c3 */ /* 0x000e300000002500 */
[----:B------:R-:W0:Y:S08]  /*0070*/  LDC R0, c[0x0][0x360] ;  /* 0x0000d800ff007b82 */ /* 0x000e300000000800 */
[----:B------:R-:W1:Y:S01]  /*0080*/  S2UR UR4, SR_CTAID.Y ;  /* 0x00000000000479c3 */ /* 0x000e620000002600 */
[----:B0-----:R-:W-:-:S05]  /*0090*/  IMAD R2, R0, UR5, R3 ;  /* 0x0000000500027c24 */ /* 0x001fca000f8e0203 */
[----:B--2---:R-:W-:Y:S01]  /*00a0*/  ISETP.GE.U32.AND P0, PT, R2, UR6, PT ;  /* 0x0000000602007c0c */ /* 0x004fe2000bf06070 */
[----:B-1----:R-:W-:-:S03]  /*00b0*/  IMAD R5, R4, UR4, R7 ;  /* 0x0000000404057c24 */ /* 0x002fc6000f8e0207 */
[----:B------:R-:W-:Y:S02]  /*00c0*/  ISETP.GE.AND.EX P0, PT, RZ, UR7, PT, P0 ;  /* 0x00000007ff007c0c */ /* 0x000fe4000bf06300 */
[----:B---3--:R-:W-:-:S04]  /*00d0*/  ISETP.GE.U32.AND P1, PT, R5, UR8, PT ;  /* 0x0000000805007c0c */ /* 0x008fc8000bf26070 */
[----:B------:R-:W-:-:S13]  /*00e0*/  ISETP.GE.OR.EX P0, PT, RZ, UR9, P0, P1 ;  /* 0x00000009ff007c0c */ /* 0x000fda0008706710 */
[----:B------:R-:W-:Y:S05]  /*00f0*/  @P0 EXIT ;  /* 0x000000000000094d */ /* 0x000fea0003800000 */
[----:B------:R-:W-:Y:S01]  /*0100*/  VIADD R0, R0, 0xffffffff ;  /* 0xffffffff00007836 */ /* 0x000fe20000000000 */
[----:B------:R-:W0:Y:S01]  /*0110*/  LDC.64 R10, c[0x0][0x380] ;  /* 0x0000e000ff0a7b82 */ /* 0x000e220000000a00 */
[----:B------:R-:W1:Y:S03]  /*0120*/  LDCU.64 UR8, c[0x0][0x398] ;  /* 0x00007300ff0877ac */ /* 0x000e660008000a00 */
[C---:B------:R-:W-:Y:S01]  /*0130*/  ISETP.NE.AND P0, PT, R3.reuse, R0, PT ;  /* 0x000000000300720c */ /* 0x040fe20003f05270 */
[----:B------:R-:W2:Y:S03]  /*0140*/  LDCU.64 UR4, c[0x0][0x358] ;  /* 0x00006b00ff0477ac */ /* 0x000ea60008000a00 */
[----:B------:R-:W-:Y:S01]  /*0150*/  ISETP.EQ.OR P0, PT, R3, RZ, !P0 ;  /* 0x000000ff0300720c */ /* 0x000fe20004702670 */
[----:B------:R-:W-:-:S03]  /*0160*/  IMAD.MOV.U32 R3, RZ, RZ, RZ ;  /* 0x000000ffff037224 */ /* 0x000fc600078e00ff */
[----:B------:R-:W-:Y:S01]  /*0170*/  ISETP.EQ.OR P0, PT, R7, RZ, P0 ;  /* 0x000000ff0700720c */ /* 0x000fe20000702670 */
[----:B------:R-:W-:-:S03]  /*0180*/  IMAD.WIDE.U32 R2, R5, UR6, R2 ;  /* 0x0000000605027c25 */ /* 0x000fc6000f8e0002 */
[----:B-1----:R-:W-:-:S04]  /*0190*/  IADD3 R9, P2, PT, R2, UR8, RZ ;  /* 0x0000000802097c10 */ /* 0x002fc8000ff5e0ff */
[----:B0-----:R-:W-:-:S05]  /*01a0*/  IADD3 R2, P1, PT, R9, R10, RZ ;  /* 0x0000000a09027210 */ /* 0x001fca0007f3e0ff */
[----:B------:R-:W-:Y:S02]  /*01b0*/  @!P0 VIADD R0, R4, 0xffffffff ;  /* 0xffffffff04008836 */ /* 0x000fe40000000000 */
[----:B------:R-:W-:-:S03]  /*01c0*/  IMAD R4, R5, UR7, R3 ;  /* 0x0000000705047c24 */ /* 0x000fc6000f8e0203 */
[----:B------:R-:W-:Y:S02]  /*01d0*/  ISETP.NE.AND P0, PT, R7, R0, !P0 ;  /* 0x000000000700720c */ /* 0x000fe40004705270 */
[----:B------:R-:W-:Y:S02]  /*01e0*/  IADD3.X R3, PT, PT, R11, UR9, R4, P1, P2 ;  /* 0x000000090b037c10 */ /* 0x000fe40008fe4404 */
[----:B------:R-:W-:-:S05]  /*01f0*/  SEL R5, RZ, 0x1, !P0 ;  /* 0x00000001ff057807 */ /* 0x000fca0004000000 */
[----:B--2---:R-:W-:Y:S01]  /*0200*/  STG.E.U8 desc[UR4][R2.64], R5 ;  /* 0x0000000502007986 */ /* 0x004fe2000c101104 */
[----:B------:R-:W-:Y:S05]  /*0210*/  EXIT ;  /* 0x000000000000794d */ /* 0x000fea0003800000 */
.L_x_5:
        /* <DEDUP_REMOVED lines=14> */
.L_x_7:


//--------------------- .nv.shared._Z19exchange_boundariesPaS_xxx --------------------------
	.section	.nv.shared._Z19exchange_boundariesPaS_xxx,"aw",@nobits
	.sectionflags	@""
	.align	16
	.zero		1024


//--------------------- .nv.shared.reserved.0     --------------------------
	.section	.nv.shared.reserved.0,"aw",@nobits
	.weak		__nv_reservedSMEM_offset_0_alias
	.size		__nv_reservedSMEM_offset_0_alias, 0, 64
	.other		__nv_reservedSMEM_offset_0_alias,@"STO_CUDA_RESERVED_SHARED STV_DEFAULT"
__nv_reservedSMEM_offset_0_alias:
	.zero		0
	.zero		64


//--------------------- .nv.shared._Z10init_spinsPaxxx --------------------------
	.section	.nv.shared._Z10init_spinsPaxxx,"aw",@nobits
	.sectionflags	@""
	.align	16
	.zero		1024


//--------------------- .nv.constant0._Z19exchange_boundariesPaS_xxx --------------------------
	.section	.nv.constant0._Z19exchange_boundariesPaS_xxx,"a",@progbits
	.sectionflags	@""
	.align	4
.nv.constant0._Z19exchange_boundariesPaS_xxx:
	.zero		936


//--------------------- .nv.constant0._Z10init_spinsPaxxx --------------------------
	.section	.nv.constant0._Z10init_spinsPaxxx,"a",@progbits
	.sectionflags	@""
	.align	4
.nv.constant0._Z10init_spinsPaxxx:
	.zero		928


//--------------------- SYMBOLS --------------------------

	.type		.nv.reservedSmem.offset0,@object
	.size		.nv.reservedSmem.offset0,0x4
	.type		.nv.reservedSmem.cap,@object
	.size		.nv.reservedSmem.cap,0x4
